//
// Generated by NVIDIA NVVM Compiler
//
// Compiler Build ID: CL-36424714
// Cuda compilation tools, release 13.0, V13.0.88
// Based on NVVM 20.0.0
//

.version 9.0
.target sm_100
.address_size 64

	// .globl	_Z9fooKernelv
.extern .func __assertfail
(
	.param .b64 __assertfail_param_0,
	.param .b64 __assertfail_param_1,
	.param .b32 __assertfail_param_2,
	.param .b64 __assertfail_param_3,
	.param .b64 __assertfail_param_4
)
;
.global .align 1 .b8 __unnamed_1[165] = {118, 111, 105, 100, 32, 75, 49, 40, 99, 111, 110, 115, 116, 32, 118, 97, 108, 95, 116, 32, 42, 44, 32, 99, 111, 110, 115, 116, 32, 118, 97, 108, 95, 116, 32, 42, 44, 32, 118, 97, 108, 95, 116, 32, 42, 44, 32, 112, 111, 115, 95, 116, 44, 32, 112, 111, 115, 95, 116, 44, 32, 112, 111, 115, 95, 116, 41, 32, 91, 119, 105, 116, 104, 32, 118, 97, 108, 95, 116, 32, 61, 32, 105, 110, 116, 59, 32, 112, 111, 115, 95, 116, 32, 61, 32, 117, 110, 115, 105, 103, 110, 101, 100, 32, 105, 110, 116, 59, 32, 117, 110, 115, 105, 103, 110, 101, 100, 32, 105, 110, 116, 32, 77, 65, 88, 95, 77, 32, 61, 32, 53, 48, 48, 48, 85, 59, 32, 117, 110, 115, 105, 103, 110, 101, 100, 32, 105, 110, 116, 32, 77, 65, 88, 95, 78, 32, 61, 32, 53, 48, 48, 48, 85, 93};
// _ZZ2K1IijLj5000ELj5000EEvPKT_S2_PS0_T0_S4_S4_E2AC has been demoted
// _ZZ2K1IijLj5000ELj5000EEvPKT_S2_PS0_T0_S4_S4_E2BR has been demoted
.global .align 1 .b8 __unnamed_2[127] = {118, 111, 105, 100, 32, 84, 75, 40, 118, 97, 108, 95, 116, 32, 42, 44, 32, 112, 111, 115, 95, 116, 44, 32, 112, 111, 115, 95, 116, 44, 32, 118, 97, 108, 95, 116, 32, 42, 41, 32, 91, 119, 105, 116, 104, 32, 118, 97, 108, 95, 116, 32, 61, 32, 105, 110, 116, 59, 32, 112, 111, 115, 95, 116, 32, 61, 32, 117, 110, 115, 105, 103, 110, 101, 100, 32, 105, 110, 116, 59, 32, 117, 110, 115, 105, 103, 110, 101, 100, 32, 105, 110, 116, 32, 84, 77, 32, 61, 32, 51, 51, 85, 59, 32, 117, 110, 115, 105, 103, 110, 101, 100, 32, 105, 110, 116, 32, 84, 78, 32, 61, 32, 51, 51, 85, 93};
// _ZZ2TKIijLj33ELj33EEvPT_T0_S2_S1_E4tile has been demoted
.global .align 1 .b8 $str[11] = {77, 32, 60, 61, 32, 77, 65, 88, 95, 77};
.global .align 1 .b8 $str$1[27] = {47, 116, 109, 112, 47, 115, 97, 115, 115, 95, 99, 117, 95, 120, 101, 52, 106, 122, 102, 122, 102, 47, 107, 46, 99, 117};
.global .align 1 .b8 $str$2[11] = {78, 32, 60, 61, 32, 77, 65, 88, 95, 78};
.global .align 1 .b8 $str$3[17] = {98, 108, 111, 99, 107, 68, 105, 109, 46, 120, 32, 60, 61, 32, 84, 77};
.global .align 1 .b8 $str$4[17] = {98, 108, 111, 99, 107, 68, 105, 109, 46, 121, 32, 60, 61, 32, 84, 78};

.visible .entry _Z9fooKernelv()
{


	ret;

}
	// .globl	_Z2K1IijLj5000ELj5000EEvPKT_S2_PS0_T0_S4_S4_
.visible .entry _Z2K1IijLj5000ELj5000EEvPKT_S2_PS0_T0_S4_S4_(
	.param .u64 .ptr .align 1 _Z2K1IijLj5000ELj5000EEvPKT_S2_PS0_T0_S4_S4__param_0,
	.param .u64 .ptr .align 1 _Z2K1IijLj5000ELj5000EEvPKT_S2_PS0_T0_S4_S4__param_1,
	.param .u64 .ptr .align 1 _Z2K1IijLj5000ELj5000EEvPKT_S2_PS0_T0_S4_S4__param_2,
	.param .u32 _Z2K1IijLj5000ELj5000EEvPKT_S2_PS0_T0_S4_S4__param_3,
	.param .u32 _Z2K1IijLj5000ELj5000EEvPKT_S2_PS0_T0_S4_S4__param_4,
	.param .u32 _Z2K1IijLj5000ELj5000EEvPKT_S2_PS0_T0_S4_S4__param_5
)
{
	.reg .pred 	%p<11>;
	.reg .b32 	%r<46>;
	.reg .b64 	%rd<28>;
	// demoted variable
	.shared .align 4 .b8 _ZZ2K1IijLj5000ELj5000EEvPKT_S2_PS0_T0_S4_S4_E2AC[20000];
	// demoted variable
	.shared .align 4 .b8 _ZZ2K1IijLj5000ELj5000EEvPKT_S2_PS0_T0_S4_S4_E2BR[20000];
	ld.param.u64 	%rd4, [_Z2K1IijLj5000ELj5000EEvPKT_S2_PS0_T0_S4_S4__param_0];
	ld.param.u64 	%rd5, [_Z2K1IijLj5000ELj5000EEvPKT_S2_PS0_T0_S4_S4__param_1];
	ld.param.u64 	%rd6, [_Z2K1IijLj5000ELj5000EEvPKT_S2_PS0_T0_S4_S4__param_2];
	ld.param.u32 	%r16, [_Z2K1IijLj5000ELj5000EEvPKT_S2_PS0_T0_S4_S4__param_3];
	ld.param.u32 	%r17, [_Z2K1IijLj5000ELj5000EEvPKT_S2_PS0_T0_S4_S4__param_4];
	ld.param.u32 	%r18, [_Z2K1IijLj5000ELj5000EEvPKT_S2_PS0_T0_S4_S4__param_5];
	setp.lt.u32 	%p1, %r16, 5001;
	@%p1 bra 	$L__BB1_2;
	mov.u64 	%rd7, $str;
	cvta.global.u64 	%rd8, %rd7;
	mov.u64 	%rd9, $str$1;
	cvta.global.u64 	%rd10, %rd9;
	mov.u64 	%rd11, __unnamed_1;
	cvta.global.u64 	%rd12, %rd11;
	{ // callseq 0, 0
	.param .b64 param0;
	st.param.b64 	[param0], %rd8;
	.param .b64 param1;
	st.param.b64 	[param1], %rd10;
	.param .b32 param2;
	st.param.b32 	[param2], 102;
	.param .b64 param3;
	st.param.b64 	[param3], %rd12;
	.param .b64 param4;
	st.param.b64 	[param4], 1;
	call.uni 
	__assertfail, 
	(
	param0, 
	param1, 
	param2, 
	param3, 
	param4
	);
	} // callseq 0
$L__BB1_2:
	setp.lt.u32 	%p2, %r18, 5001;
	@%p2 bra 	$L__BB1_4;
	mov.u64 	%rd13, $str$2;
	cvta.global.u64 	%rd14, %rd13;
	mov.u64 	%rd15, $str$1;
	cvta.global.u64 	%rd16, %rd15;
	mov.u64 	%rd17, __unnamed_1;
	cvta.global.u64 	%rd18, %rd17;
	{ // callseq 1, 0
	.param .b64 param0;
	st.param.b64 	[param0], %rd14;
	.param .b64 param1;
	st.param.b64 	[param1], %rd16;
	.param .b32 param2;
	st.param.b32 	[param2], 103;
	.param .b64 param3;
	st.param.b64 	[param3], %rd18;
	.param .b64 param4;
	st.param.b64 	[param4], 1;
	call.uni 
	__assertfail, 
	(
	param0, 
	param1, 
	param2, 
	param3, 
	param4
	);
	} // callseq 1
$L__BB1_4:
	mov.u32 	%r42, %ctaid.x;
	setp.ge.u32 	%p3, %r42, %r17;
	@%p3 bra 	$L__BB1_16;
	mov.u32 	%r2, %tid.x;
	mov.u32 	%r3, %ntid.x;
	mul.lo.s32 	%r4, %r18, %r16;
	mov.u32 	%r5, %nctaid.x;
	cvta.to.global.u64 	%rd1, %rd6;
	cvta.to.global.u64 	%rd2, %rd5;
	cvta.to.global.u64 	%rd3, %rd4;
$L__BB1_6:
	setp.ge.u32 	%p4, %r2, %r16;
	@%p4 bra 	$L__BB1_9;
	mul.lo.s32 	%r7, %r42, %r16;
	mov.u32 	%r43, %r2;
$L__BB1_8:
	add.s32 	%r19, %r43, %r7;
	mul.wide.u32 	%rd19, %r19, 4;
	add.s64 	%rd20, %rd3, %rd19;
	ld.global.u32 	%r20, [%rd20];
	shl.b32 	%r21, %r43, 2;
	mov.u32 	%r22, _ZZ2K1IijLj5000ELj5000EEvPKT_S2_PS0_T0_S4_S4_E2AC;
	add.s32 	%r23, %r22, %r21;
	st.shared.u32 	[%r23], %r20;
	add.s32 	%r43, %r43, %r3;
	setp.lt.u32 	%p5, %r43, %r16;
	@%p5 bra 	$L__BB1_8;
$L__BB1_9:
	setp.ge.u32 	%p6, %r2, %r18;
	@%p6 bra 	$L__BB1_12;
	mul.lo.s32 	%r8, %r42, %r18;
	mov.u32 	%r44, %r2;
$L__BB1_11:
	add.s32 	%r24, %r44, %r8;
	mul.wide.u32 	%rd21, %r24, 4;
	add.s64 	%rd22, %rd2, %rd21;
	ld.global.u32 	%r25, [%rd22];
	shl.b32 	%r26, %r44, 2;
	mov.u32 	%r27, _ZZ2K1IijLj5000ELj5000EEvPKT_S2_PS0_T0_S4_S4_E2BR;
	add.s32 	%r28, %r27, %r26;
	st.shared.u32 	[%r28], %r25;
	add.s32 	%r44, %r44, %r3;
	setp.lt.u32 	%p7, %r44, %r18;
	@%p7 bra 	$L__BB1_11;
$L__BB1_12:
	setp.ge.u32 	%p8, %r2, %r4;
	bar.sync 	0;
	@%p8 bra 	$L__BB1_15;
	mov.u32 	%r45, %r2;
$L__BB1_14:
	div.u32 	%r29, %r45, %r18;
	mul.lo.s32 	%r30, %r29, %r18;
	sub.s32 	%r31, %r45, %r30;
	shl.b32 	%r32, %r29, 2;
	mov.u32 	%r33, _ZZ2K1IijLj5000ELj5000EEvPKT_S2_PS0_T0_S4_S4_E2AC;
	add.s32 	%r34, %r33, %r32;
	ld.shared.u32 	%r35, [%r34];
	shl.b32 	%r36, %r31, 2;
	mov.u32 	%r37, _ZZ2K1IijLj5000ELj5000EEvPKT_S2_PS0_T0_S4_S4_E2BR;
	add.s32 	%r38, %r37, %r36;
	ld.shared.u32 	%r39, [%r38];
	mul.lo.s32 	%r40, %r39, %r35;
	cvt.u64.u32 	%rd23, %r30;
	cvt.u64.u32 	%rd24, %r31;
	add.s64 	%rd25, %rd23, %rd24;
	shl.b64 	%rd26, %rd25, 2;
	add.s64 	%rd27, %rd1, %rd26;
	atom.global.add.u32 	%r41, [%rd27], %r40;
	add.s32 	%r45, %r45, %r3;
	setp.lt.u32 	%p9, %r45, %r4;
	@%p9 bra 	$L__BB1_14;
$L__BB1_15:
	add.s32 	%r42, %r42, %r5;
	setp.lt.u32 	%p10, %r42, %r17;
	@%p10 bra 	$L__BB1_6;
$L__BB1_16:
	ret;

}
	// .globl	_Z2TKIijLj33ELj33EEvPT_T0_S2_S1_
.visible .entry _Z2TKIijLj33ELj33EEvPT_T0_S2_S1_(
	.param .u64 .ptr .align 1 _Z2TKIijLj33ELj33EEvPT_T0_S2_S1__param_0,
	.param .u32 _Z2TKIijLj33ELj33EEvPT_T0_S2_S1__param_1,
	.param .u32 _Z2TKIijLj33ELj33EEvPT_T0_S2_S1__param_2,
	.param .u64 .ptr .align 1 _Z2TKIijLj33ELj33EEvPT_T0_S2_S1__param_3
)
{
	.reg .pred 	%p<7>;
	.reg .b32 	%r<32>;
	.reg .b64 	%rd<21>;
	// demoted variable
	.shared .align 4 .b8 _ZZ2TKIijLj33ELj33EEvPT_T0_S2_S1_E4tile[4356];
	ld.param.u64 	%rd3, [_Z2TKIijLj33ELj33EEvPT_T0_S2_S1__param_0];
	ld.param.u32 	%r13, [_Z2TKIijLj33ELj33EEvPT_T0_S2_S1__param_1];
	ld.param.u32 	%r14, [_Z2TKIijLj33ELj33EEvPT_T0_S2_S1__param_2];
	ld.param.u64 	%rd4, [_Z2TKIijLj33ELj33EEvPT_T0_S2_S1__param_3];
	mov.u32 	%r1, %ntid.x;
	setp.lt.u32 	%p1, %r1, 34;
	@%p1 bra 	$L__BB2_2;
	mov.u64 	%rd5, $str$3;
	cvta.global.u64 	%rd6, %rd5;
	mov.u64 	%rd7, $str$1;
	cvta.global.u64 	%rd8, %rd7;
	mov.u64 	%rd9, __unnamed_2;
	cvta.global.u64 	%rd10, %rd9;
	{ // callseq 2, 0
	.param .b64 param0;
	st.param.b64 	[param0], %rd6;
	.param .b64 param1;
	st.param.b64 	[param1], %rd8;
	.param .b32 param2;
	st.param.b32 	[param2], 70;
	.param .b64 param3;
	st.param.b64 	[param3], %rd10;
	.param .b64 param4;
	st.param.b64 	[param4], 1;
	call.uni 
	__assertfail, 
	(
	param0, 
	param1, 
	param2, 
	param3, 
	param4
	);
	} // callseq 2
$L__BB2_2:
	mov.u32 	%r2, %ntid.y;
	setp.lt.u32 	%p2, %r2, 34;
	@%p2 bra 	$L__BB2_4;
	mov.u64 	%rd11, $str$4;
	cvta.global.u64 	%rd12, %rd11;
	mov.u64 	%rd13, $str$1;
	cvta.global.u64 	%rd14, %rd13;
	mov.u64 	%rd15, __unnamed_2;
	cvta.global.u64 	%rd16, %rd15;
	{ // callseq 3, 0
	.param .b64 param0;
	st.param.b64 	[param0], %rd12;
	.param .b64 param1;
	st.param.b64 	[param1], %rd14;
	.param .b32 param2;
	st.param.b32 	[param2], 71;
	.param .b64 param3;
	st.param.b64 	[param3], %rd16;
	.param .b64 param4;
	st.param.b64 	[param4], 1;
	call.uni 
	__assertfail, 
	(
	param0, 
	param1, 
	param2, 
	param3, 
	param4
	);
	} // callseq 3
$L__BB2_4:
	mov.u32 	%r15, %ctaid.x;
	mov.u32 	%r16, %tid.x;
	mad.lo.s32 	%r30, %r15, %r1, %r16;
	setp.ge.u32 	%p3, %r30, %r13;
	@%p3 bra 	$L__BB2_10;
	mov.u32 	%r17, %ctaid.y;
	mov.u32 	%r18, %tid.y;
	mad.lo.s32 	%r4, %r17, %r2, %r18;
	mov.u32 	%r19, %nctaid.y;
	mul.lo.s32 	%r5, %r19, %r2;
	mov.u32 	%r20, %nctaid.x;
	mul.lo.s32 	%r6, %r20, %r1;
	cvta.to.global.u64 	%rd1, %rd3;
	cvta.to.global.u64 	%rd2, %rd4;
$L__BB2_6:
	setp.ge.u32 	%p4, %r4, %r14;
	@%p4 bra 	$L__BB2_9;
	mul.lo.s32 	%r8, %r30, %r14;
	rem.u32 	%r21, %r30, %r1;
	mov.u32 	%r22, _ZZ2TKIijLj33ELj33EEvPT_T0_S2_S1_E4tile;
	mad.lo.s32 	%r9, %r21, 132, %r22;
	mov.u32 	%r31, %r4;
$L__BB2_8:
	add.s32 	%r23, %r31, %r8;
	mul.wide.u32 	%rd17, %r23, 4;
	add.s64 	%rd18, %rd1, %rd17;
	ld.global.u32 	%r24, [%rd18];
	rem.u32 	%r25, %r31, %r2;
	shl.b32 	%r26, %r25, 2;
	add.s32 	%r27, %r9, %r26;
	st.shared.u32 	[%r27], %r24;
	bar.sync 	0;
	ld.shared.u32 	%r28, [%r27];
	mad.lo.s32 	%r29, %r31, %r13, %r30;
	mul.wide.u32 	%rd19, %r29, 4;
	add.s64 	%rd20, %rd2, %rd19;
	st.global.u32 	[%rd20], %r28;
	add.s32 	%r31, %r31, %r5;
	setp.lt.u32 	%p5, %r31, %r14;
	@%p5 bra 	$L__BB2_8;
$L__BB2_9:
	add.s32 	%r30, %r30, %r6;
	setp.lt.u32 	%p6, %r30, %r13;
	@%p6 bra 	$L__BB2_6;
$L__BB2_10:
	ret;

}


// ===== COMPILED SASS (sm_100) =====

	.target	sm_100

	.elftype	@"ET_EXEC"


//--------------------- .note.nv.tkinfo           --------------------------
	.section	.note.nv.tkinfo,"",@"SHT_NOTE"
	.sectionflags	@"SHF_NOTE_NV_TKINFO"
	.tkinfo
        /*0018*/ 	.word	0x00000002
        /*0030*/ 	.string	""
        /*0030*/ 	.string	"ptxas"
        /*0030*/ 	.string	"Cuda compilation tools, release 13.0, V13.0.88"
        /*0030*/ 	.string	"Build cuda_13.0.r13.0/compiler.36424714_0"
        /*0030*/ 	.string	"-arch sm_100 -m 64 "



//--------------------- .note.nv.cuinfo           --------------------------
	.section	.note.nv.cuinfo,"",@"SHT_NOTE"
	.sectionflags	@"SHF_NOTE_NV_CUINFO"
        /*0018*/ 	.short	0x0002
        /*001a*/ 	.short	0x0064
        /*001c*/ 	.short	0x0082
	.zero		2


//--------------------- .nv.info                  --------------------------
	.section	.nv.info,"",@"SHT_CUDA_INFO"
	.align	4


	//----- nvinfo : EIATTR_REGCOUNT
	.align		4
        /*0000*/ 	.byte	0x04, 0x2f
        /*0002*/ 	.short	(.L_8 - .L_7)
	.align		4
.L_7:
        /*0004*/ 	.word	index@(_Z9fooKernelv)
        /*0008*/ 	.word	0x00000004


	//----- nvinfo : EIATTR_FRAME_SIZE
	.align		4
.L_8:
        /*000c*/ 	.byte	0x04, 0x11
        /*000e*/ 	.short	(.L_10 - .L_9)
	.align		4
.L_9:
        /*0010*/ 	.word	index@(_Z9fooKernelv)
        /*0014*/ 	.word	0x00000000


	//----- nvinfo : EIATTR_REGCOUNT
	.align		4
.L_10:
        /*0018*/ 	.byte	0x04, 0x2f
        /*001a*/ 	.short	(.L_12 - .L_11)
	.align		4
.L_11:
        /*001c*/ 	.word	index@(_Z2K1IijLj5000ELj5000EEvPKT_S2_PS0_T0_S4_S4_)
        /*0020*/ 	.word	0x00000018


	//----- nvinfo : EIATTR_FRAME_SIZE
	.align		4
.L_12:
        /*0024*/ 	.byte	0x04, 0x11
        /*0026*/ 	.short	(.L_14 - .L_13)
	.align		4
.L_13:
        /*0028*/ 	.word	index@(_Z2K1IijLj5000ELj5000EEvPKT_S2_PS0_T0_S4_S4_)
        /*002c*/ 	.word	0x00000000


	//----- nvinfo : EIATTR_REGCOUNT
	.align		4
.L_14:
        /*0030*/ 	.byte	0x04, 0x2f
        /*0032*/ 	.short	(.L_16 - .L_15)
	.align		4
.L_15:
        /*0034*/ 	.word	index@(_Z2TKIijLj33ELj33EEvPT_T0_S2_S1_)
        /*0038*/ 	.word	0x00000019


	//----- nvinfo : EIATTR_FRAME_SIZE
	.align		4
.L_16:
        /*003c*/ 	.byte	0x04, 0x11
        /*003e*/ 	.short	(.L_18 - .L_17)
	.align		4
.L_17:
        /*0040*/ 	.word	index@(_Z2TKIijLj33ELj33EEvPT_T0_S2_S1_)
        /*0044*/ 	.word	0x00000000


	//----- nvinfo : EIATTR_MIN_STACK_SIZE
	.align		4
.L_18:
        /*0048*/ 	.byte	0x04, 0x12
        /*004a*/ 	.short	(.L_20 - .L_19)
	.align		4
.L_19:
        /*004c*/ 	.word	index@(_Z2TKIijLj33ELj33EEvPT_T0_S2_S1_)
        /*0050*/ 	.word	0x00000000


	//----- nvinfo : EIATTR_MIN_STACK_SIZE
	.align		4
.L_20:
        /*0054*/ 	.byte	0x04, 0x12
        /*0056*/ 	.short	(.L_22 - .L_21)
	.align		4
.L_21:
        /*0058*/ 	.word	index@(_Z2K1IijLj5000ELj5000EEvPKT_S2_PS0_T0_S4_S4_)
        /*005c*/ 	.word	0x00000000


	//----- nvinfo : EIATTR_MIN_STACK_SIZE
	.align		4
.L_22:
        /*0060*/ 	.byte	0x04, 0x12
        /*0062*/ 	.short	(.L_24 - .L_23)
	.align		4
.L_23:
        /*0064*/ 	.word	index@(_Z9fooKernelv)
        /*0068*/ 	.word	0x00000000
.L_24:


//--------------------- .nv.compat                --------------------------
	.section	.nv.compat,"",@"SHT_CUDA_COMPAT_INFO"
	.align	4
        /*0000*/ 	.byte	0x02, 0x09, 0x00, 0x00, 0x02, 0x02, 0x01, 0x00, 0x02, 0x05, 0x05, 0x00, 0x03, 0x07, 0x01, 0x01
        /*0010*/ 	.byte	0x02, 0x03, 0x00, 0x00, 0x02, 0x06, 0x01, 0x00, 0x04, 0x0b, 0x08, 0x00, 0x09, 0x00, 0x00, 0x00
        /*0020*/ 	.byte	0x00, 0x00, 0x00, 0x00


//--------------------- .nv.info._Z2TKIijLj33ELj33EEvPT_T0_S2_S1_ --------------------------
	.section	.nv.info._Z2TKIijLj33ELj33EEvPT_T0_S2_S1_,"",@"SHT_CUDA_INFO"
	.sectionflags	@""
	.align	4


	//----- nvinfo : EIATTR_CUDA_API_VERSION
	.align		4
        /*0000*/ 	.byte	0x04, 0x37
        /*0002*/ 	.short	(.L_26 - .L_25)
.L_25:
        /*0004*/ 	.word	0x00000082


	//----- nvinfo : EIATTR_KPARAM_INFO
	.align		4
.L_26:
        /*0008*/ 	.byte	0x04, 0x17
        /*000a*/ 	.short	(.L_28 - .L_27)
.L_27:
        /*000c*/ 	.word	0x00000000
        /*0010*/ 	.short	0x0003
        /*0012*/ 	.short	0x0010
        /*0014*/ 	.byte	0x00, 0xf5, 0x21, 0x00


	//----- nvinfo : EIATTR_KPARAM_INFO
	.align		4
.L_28:
        /*0018*/ 	.byte	0x04, 0x17
        /*001a*/ 	.short	(.L_30 - .L_29)
.L_29:
        /*001c*/ 	.word	0x00000000
        /*0020*/ 	.short	0x0002
        /*0022*/ 	.short	0x000c
        /*0024*/ 	.byte	0x00, 0xf0, 0x11, 0x00


	//----- nvinfo : EIATTR_KPARAM_INFO
	.align		4
.L_30:
        /*0028*/ 	.byte	0x04, 0x17
        /*002a*/ 	.short	(.L_32 - .L_31)
.L_31:
        /*002c*/ 	.word	0x00000000
        /*0030*/ 	.short	0x0001
        /*0032*/ 	.short	0x0008
        /*0034*/ 	.byte	0x00, 0xf0, 0x11, 0x00


	//----- nvinfo : EIATTR_KPARAM_INFO
	.align		4
.L_32:
        /*0038*/ 	.byte	0x04, 0x17
        /*003a*/ 	.short	(.L_34 - .L_33)
.L_33:
        /*003c*/ 	.word	0x00000000
        /*0040*/ 	.short	0x0000
        /*0042*/ 	.short	0x0000
        /*0044*/ 	.byte	0x00, 0xf5, 0x21, 0x00


	//----- nvinfo : EIATTR_SPARSE_MMA_MASK
	.align		4
.L_34:
        /*0048*/ 	.byte	0x03, 0x50
        /*004a*/ 	.short	0x0000


	//----- nvinfo : EIATTR_MAXREG_COUNT
	.align		4
        /*004c*/ 	.byte	0x03, 0x1b
        /*004e*/ 	.short	0x00ff


	//----- nvinfo : EIATTR_NUM_BARRIERS
	.align		4
        /*0050*/ 	.byte	0x02, 0x4c
        /*0052*/ 	.byte	0x01
	.zero		1


	//----- nvinfo : EIATTR_EXTERNS
	.align		4
        /*0054*/ 	.byte	0x04, 0x0f
        /*0056*/ 	.short	(.L_36 - .L_35)


	//   ....[0]....
	.align		4
.L_35:
        /*0058*/ 	.word	index@(__assertfail)


	//----- nvinfo : EIATTR_MERCURY_ISA_VERSION
	.align		4
.L_36:
        /*005c*/ 	.byte	0x03, 0x5f
        /*005e*/ 	.short	0x0101


	//----- nvinfo : EIATTR_VRC_CTA_INIT_COUNT
	.align		4
        /*0060*/ 	.byte	0x02, 0x4a
	.zero		1
	.zero		1


	//----- nvinfo : EIATTR_SYSCALL_OFFSETS
	.align		4
        /*0064*/ 	.byte	0x04, 0x46
        /*0066*/ 	.short	(.L_38 - .L_37)


	//   ....[0]....
.L_37:
        /*0068*/ 	.word	0x00000130


	//   ....[1]....
        /*006c*/ 	.word	0x00000260


	//----- nvinfo : EIATTR_EXIT_INSTR_OFFSETS
	.align		4
.L_38:
        /*0070*/ 	.byte	0x04, 0x1c
        /*0072*/ 	.short	(.L_40 - .L_39)


	//   ....[0]....
.L_39:
        /*0074*/ 	.word	0x000002c0


	//   ....[1]....
        /*0078*/ 	.word	0x00000790


	//----- nvinfo : EIATTR_CRS_STACK_SIZE
	.align		4
.L_40:
        /*007c*/ 	.byte	0x04, 0x1e
        /*007e*/ 	.short	(.L_42 - .L_41)
.L_41:
        /*0080*/ 	.word	0x00000000


	//----- nvinfo : EIATTR_CBANK_PARAM_SIZE
	.align		4
.L_42:
        /*0084*/ 	.byte	0x03, 0x19
        /*0086*/ 	.short	0x0018


	//----- nvinfo : EIATTR_PARAM_CBANK
	.align		4
        /*0088*/ 	.byte	0x04, 0x0a
        /*008a*/ 	.short	(.L_44 - .L_43)
	.align		4
.L_43:
        /*008c*/ 	.word	index@(.nv.constant0._Z2TKIijLj33ELj33EEvPT_T0_S2_S1_)
        /*0090*/ 	.short	0x0380
        /*0092*/ 	.short	0x0018


	//----- nvinfo : EIATTR_SW_WAR
	.align		4
.L_44:
        /*0094*/ 	.byte	0x04, 0x36
        /*0096*/ 	.short	(.L_46 - .L_45)
.L_45:
        /*0098*/ 	.word	0x00000008
.L_46:


//--------------------- .nv.info._Z2K1IijLj5000ELj5000EEvPKT_S2_PS0_T0_S4_S4_ --------------------------
	.section	.nv.info._Z2K1IijLj5000ELj5000EEvPKT_S2_PS0_T0_S4_S4_,"",@"SHT_CUDA_INFO"
	.sectionflags	@""
	.align	4


	//----- nvinfo : EIATTR_CUDA_API_VERSION
	.align		4
        /*0000*/ 	.byte	0x04, 0x37
        /*0002*/ 	.short	(.L_48 - .L_47)
.L_47:
        /*0004*/ 	.word	0x00000082


	//----- nvinfo : EIATTR_KPARAM_INFO
	.align		4
.L_48:
        /*0008*/ 	.byte	0x04, 0x17
        /*000a*/ 	.short	(.L_50 - .L_49)
.L_49:
        /*000c*/ 	.word	0x00000000
        /*0010*/ 	.short	0x0005
        /*0012*/ 	.short	0x0020
        /*0014*/ 	.byte	0x00, 0xf0, 0x11, 0x00


	//----- nvinfo : EIATTR_KPARAM_INFO
	.align		4
.L_50:
        /*0018*/ 	.byte	0x04, 0x17
        /*001a*/ 	.short	(.L_52 - .L_51)
.L_51:
        /*001c*/ 	.word	0x00000000
        /*0020*/ 	.short	0x0004
        /*0022*/ 	.short	0x001c
        /*0024*/ 	.byte	0x00, 0xf0, 0x11, 0x00


	//----- nvinfo : EIATTR_KPARAM_INFO
	.align		4
.L_52:
        /*0028*/ 	.byte	0x04, 0x17
        /*002a*/ 	.short	(.L_54 - .L_53)
.L_53:
        /*002c*/ 	.word	0x00000000
        /*0030*/ 	.short	0x0003
        /*0032*/ 	.short	0x0018
        /*0034*/ 	.byte	0x00, 0xf0, 0x11, 0x00


	//----- nvinfo : EIATTR_KPARAM_INFO
	.align		4
.L_54:
        /*0038*/ 	.byte	0x04, 0x17
        /*003a*/ 	.short	(.L_56 - .L_55)
.L_55:
        /*003c*/ 	.word	0x00000000
        /*0040*/ 	.short	0x0002
        /*0042*/ 	.short	0x0010
        /*0044*/ 	.byte	0x00, 0xf5, 0x21, 0x00


	//----- nvinfo : EIATTR_KPARAM_INFO
	.align		4
.L_56:
        /*0048*/ 	.byte	0x04, 0x17
        /*004a*/ 	.short	(.L_58 - .L_57)
.L_57:
        /*004c*/ 	.word	0x00000000
        /*0050*/ 	.short	0x0001
        /*0052*/ 	.short	0x0008
        /*0054*/ 	.byte	0x00, 0xf5, 0x21, 0x00


	//----- nvinfo : EIATTR_KPARAM_INFO
	.align		4
.L_58:
        /*0058*/ 	.byte	0x04, 0x17
        /*005a*/ 	.short	(.L_60 - .L_59)
.L_59:
        /*005c*/ 	.word	0x00000000
        /*0060*/ 	.short	0x0000
        /*0062*/ 	.short	0x0000
        /*0064*/ 	.byte	0x00, 0xf5, 0x21, 0x00


	//----- nvinfo : EIATTR_SPARSE_MMA_MASK
	.align		4
.L_60:
        /*0068*/ 	.byte	0x03, 0x50
        /*006a*/ 	.short	0x0000


	//----- nvinfo : EIATTR_MAXREG_COUNT
	.align		4
        /*006c*/ 	.byte	0x03, 0x1b
        /*006e*/ 	.short	0x00ff


	//----- nvinfo : EIATTR_NUM_BARRIERS
	.align		4
        /*0070*/ 	.byte	0x02, 0x4c
        /*0072*/ 	.byte	0x01
	.zero		1


	//----- nvinfo : EIATTR_EXTERNS
	.align		4
        /*0074*/ 	.byte	0x04, 0x0f
        /*0076*/ 	.short	(.L_62 - .L_61)


	//   ....[0]....
	.align		4
.L_61:
        /*0078*/ 	.word	index@(__assertfail)


	//----- nvinfo : EIATTR_MERCURY_ISA_VERSION
	.align		4
.L_62:
        /*007c*/ 	.byte	0x03, 0x5f
        /*007e*/ 	.short	0x0101


	//----- nvinfo : EIATTR_VRC_CTA_INIT_COUNT
	.align		4
        /*0080*/ 	.byte	0x02, 0x4a
	.zero		1
	.zero		1


	//----- nvinfo : EIATTR_SYSCALL_OFFSETS
	.align		4
        /*0084*/ 	.byte	0x04, 0x46
        /*0086*/ 	.short	(.L_64 - .L_63)


	//   ....[0]....
.L_63:
        /*0088*/ 	.word	0x00000130


	//   ....[1]....
        /*008c*/ 	.word	0x00000260


	//----- nvinfo : EIATTR_EXIT_INSTR_OFFSETS
	.align		4
.L_64:
        /*0090*/ 	.byte	0x04, 0x1c
        /*0092*/ 	.short	(.L_66 - .L_65)


	//   ....[0]....
.L_65:
        /*0094*/ 	.word	0x000002a0


	//   ....[1]....
        /*0098*/ 	.word	0x000008f0


	//----- nvinfo : EIATTR_CRS_STACK_SIZE
	.align		4
.L_66:
        /*009c*/ 	.byte	0x04, 0x1e
        /*009e*/ 	.short	(.L_68 - .L_67)
.L_67:
        /*00a0*/ 	.word	0x00000000


	//----- nvinfo : EIATTR_CBANK_PARAM_SIZE
	.align		4
.L_68:
        /*00a4*/ 	.byte	0x03, 0x19
        /*00a6*/ 	.short	0x0024


	//----- nvinfo : EIATTR_PARAM_CBANK
	.align		4
        /*00a8*/ 	.byte	0x04, 0x0a
        /*00aa*/ 	.short	(.L_70 - .L_69)
	.align		4
.L_69:
        /*00ac*/ 	.word	index@(.nv.constant0._Z2K1IijLj5000ELj5000EEvPKT_S2_PS0_T0_S4_S4_)
        /*00b0*/ 	.short	0x0380
        /*00b2*/ 	.short	0x0024


	//----- nvinfo : EIATTR_SW_WAR
	.align		4
.L_70:
        /*00b4*/ 	.byte	0x04, 0x36
        /*00b6*/ 	.short	(.L_72 - .L_71)
.L_71:
        /*00b8*/ 	.word	0x00000008
.L_72:


//--------------------- .nv.info._Z9fooKernelv    --------------------------
	.section	.nv.info._Z9fooKernelv,"",@"SHT_CUDA_INFO"
	.sectionflags	@""
	.align	4


	//----- nvinfo : EIATTR_CUDA_API_VERSION
	.align		4
        /*0000*/ 	.byte	0x04, 0x37
        /*0002*/ 	.short	(.L_74 - .L_73)
.L_73:
        /*0004*/ 	.word	0x00000082


	//----- nvinfo : EIATTR_SPARSE_MMA_MASK
	.align		4
.L_74:
        /*0008*/ 	.byte	0x03, 0x50
        /*000a*/ 	.short	0x0000


	//----- nvinfo : EIATTR_MAXREG_COUNT
	.align		4
        /*000c*/ 	.byte	0x03, 0x1b
        /*000e*/ 	.short	0x00ff


	//----- nvinfo : EIATTR_MERCURY_ISA_VERSION
	.align		4
        /*0010*/ 	.byte	0x03, 0x5f
        /*0012*/ 	.short	0x0101


	//----- nvinfo : EIATTR_VRC_CTA_INIT_COUNT
	.align		4
        /*0014*/ 	.byte	0x02, 0x4a
	.zero		1
	.zero		1


	//----- nvinfo : EIATTR_EXIT_INSTR_OFFSETS
	.align		4
        /*0018*/ 	.byte	0x04, 0x1c
        /*001a*/ 	.short	(.L_76 - .L_75)


	//   ....[0]....
.L_75:
        /*001c*/ 	.word	0x00000010


	//----- nvinfo : EIATTR_SW_WAR
	.align		4
.L_76:
        /*0020*/ 	.byte	0x04, 0x36
        /*0022*/ 	.short	(.L_78 - .L_77)
.L_77:
        /*0024*/ 	.word	0x00000008
.L_78:


//--------------------- .nv.callgraph             --------------------------
	.section	.nv.callgraph,"",@"SHT_CUDA_CALLGRAPH"
	.align	4
	.sectionentsize	8
	.align		4
        /*0000*/ 	.word	0x00000000
	.align		4
        /*0004*/ 	.word	0xffffffff
	.align		4
        /*0008*/ 	.word	index@(_Z2TKIijLj33ELj33EEvPT_T0_S2_S1_)
	.align		4
        /*000c*/ 	.word	index@(__assertfail)
	.align		4
        /*0010*/ 	.word	index@(_Z2K1IijLj5000ELj5000EEvPKT_S2_PS0_T0_S4_S4_)
	.align		4
        /*0014*/ 	.word	index@(__assertfail)
	.align		4
        /*0018*/ 	.word	0x00000000
	.align		4
        /*001c*/ 	.word	0xfffffffe
	.align		4
        /*0020*/ 	.word	0x00000000
	.align		4
        /*0024*/ 	.word	0xfffffffd
	.align		4
        /*0028*/ 	.word	0x00000000
	.align		4
        /*002c*/ 	.word	0xfffffffc


//--------------------- .nv.constant4             --------------------------
	.section	.nv.constant4,"a",@progbits
	.align	8
	.align		8
.nv.constant4:
        /*0000*/ 	.dword	__assertfail
	.align		8
        /*0008*/ 	.dword	__unnamed_1
	.align		8
        /*0010*/ 	.dword	__unnamed_2
	.align		8
        /*0018*/ 	.dword	$str
	.align		8
        /*0020*/ 	.dword	$str$1
	.align		8
        /*0028*/ 	.dword	$str$2
	.align		8
        /*0030*/ 	.dword	$str$3
	.align		8
        /*0038*/ 	.dword	$str$4


//--------------------- .text._Z2TKIijLj33ELj33EEvPT_T0_S2_S1_ --------------------------
	.section	.text._Z2TKIijLj33ELj33EEvPT_T0_S2_S1_,"ax",@progbits
	.align	128
        .global         _Z2TKIijLj33ELj33EEvPT_T0_S2_S1_
        .type           _Z2TKIijLj33ELj33EEvPT_T0_S2_S1_,@function
        .size           _Z2TKIijLj33ELj33EEvPT_T0_S2_S1_,(.L_x_19 - _Z2TKIijLj33ELj33EEvPT_T0_S2_S1_)
        .other          _Z2TKIijLj33ELj33EEvPT_T0_S2_S1_,@"STO_CUDA_ENTRY STV_DEFAULT"
_Z2TKIijLj33ELj33EEvPT_T0_S2_S1_:
.text._Z2TKIijLj33ELj33EEvPT_T0_S2_S1_:
[----:B------:R-:W0:Y:S01]  /*0000*/  LDC R1, c[0x0][0x37c] ;  /* 0x0000df00ff017b82 */ /* 0x000e220000000800 */
[----:B------:R-:W1:Y:S02]  /*0010*/  LDCU UR36, c[0x0][0x360] ;  /* 0x00006c00ff2477ac */ /* 0x000e640008000800 */
[----:B-1----:R-:W-:-:S09]  /*0020*/  UISETP.GE.U32.AND UP0, UPT, UR36, 0x22, UPT ;  /* 0x000000222400788c */ /* 0x002fd2000bf06070 */
[----:B------:R-:W-:Y:S05]  /*0030*/  BRA.U !UP0, `(.L_x_0) ;  /* 0x0000000108407547 */ /* 0x000fea000b800000 */
[----:B------:R-:W-:Y:S01]  /*0040*/  MOV R0, 0x0 ;  /* 0x0000000000007802 */ /* 0x000fe20000000f00 */
[----:B------:R-:W1:Y:S01]  /*0050*/  LDCU.64 UR4, c[0x4][0x30] ;  /* 0x01000600ff0477ac */ /* 0x000e620008000a00 */
[----:B------:R-:W-:Y:S02]  /*0060*/  HFMA2 R13, -RZ, RZ, 0, 0 ;  /* 0x00000000ff0d7431 */ /* 0x000fe400000001ff */
[----:B------:R-:W-:Y:S01]  /*0070*/  IMAD.MOV.U32 R8, RZ, RZ, 0x46 ;  /* 0x00000046ff087424 */ /* 0x000fe200078e00ff */
[----:B------:R2:W3:Y:S01]  /*0080*/  LDC.64 R2, c[0x4][R0] ;  /* 0x0100000000027b82 */ /* 0x0004e20000000a00 */
[----:B------:R-:W4:Y:S01]  /*0090*/  LDCU.64 UR6, c[0x4][0x20] ;  /* 0x01000400ff0677ac */ /* 0x000f220008000a00 */
[----:B------:R-:W-:Y:S01]  /*00a0*/  IMAD.MOV.U32 R12, RZ, RZ, 0x1 ;  /* 0x00000001ff0c7424 */ /* 0x000fe200078e00ff */
[----:B------:R-:W5:Y:S01]  /*00b0*/  LDCU.64 UR8, c[0x4][0x10] ;  /* 0x01000200ff0877ac */ /* 0x000f620008000a00 */
[----:B-1----:R-:W-:Y:S02]  /*00c0*/  IMAD.U32 R4, RZ, RZ, UR4 ;  /* 0x00000004ff047e24 */ /* 0x002fe4000f8e00ff */
[----:B------:R-:W-:Y:S01]  /*00d0*/  IMAD.U32 R5, RZ, RZ, UR5 ;  /* 0x00000005ff057e24 */ /* 0x000fe2000f8e00ff */
[----:B----4-:R-:W-:Y:S01]  /*00e0*/  MOV R6, UR6 ;  /* 0x0000000600067c02 */ /* 0x010fe20008000f00 */
[----:B------:R-:W-:-:S02]  /*00f0*/  IMAD.U32 R7, RZ, RZ, UR7 ;  /* 0x00000007ff077e24 */ /* 0x000fc4000f8e00ff */
[----:B-----5:R-:W-:Y:S01]  /*0100*/  IMAD.U32 R10, RZ, RZ, UR8 ;  /* 0x00000008ff0a7e24 */ /* 0x020fe2000f8e00ff */
[----:B--2---:R-:W-:-:S07]  /*0110*/  MOV R11, UR9 ;  /* 0x00000009000b7c02 */ /* 0x004fce0008000f00 */
[----:B------:R-:W-:-:S07]  /*0120*/  LEPC R20, `(.L_x_0) ;  /* 0x000000001014794e */ /* 0x000fce0000000000 */
[----:B0--3--:R-:W-:Y:S05]  /*0130*/  CALL.ABS.NOINC R2 ;  /* 0x0000000002007343 */ /* 0x009fea0003c00000 */
.L_x_0:
[----:B------:R-:W1:Y:S02]  /*0140*/  LDC R16, c[0x0][0x364] ;  /* 0x0000d900ff107b82 */ /* 0x000e640000000800 */
[----:B-1----:R-:W-:-:S13]  /*0150*/  ISETP.GE.U32.AND P0, PT, R16, 0x22, PT ;  /* 0x000000221000780c */ /* 0x002fda0003f06070 */
[----:B------:R-:W-:Y:S05]  /*0160*/  @!P0 BRA `(.L_x_1) ;  /* 0x0000000000408947 */ /* 0x000fea0003800000 */
[----:B------:R-:W-:Y:S01]  /*0170*/  MOV R0, 0x0 ;  /* 0x0000000000007802 */ /* 0x000fe20000000f00 */
[----:B------:R-:W1:Y:S01]  /*0180*/  LDCU.64 UR4, c[0x4][0x38] ;  /* 0x01000700ff0477ac */ /* 0x000e620008000a00 */
[----:B------:R-:W-:Y:S02]  /*0190*/  HFMA2 R8, -RZ, RZ, 0, 4.231929779052734375e-06 ;  /* 0x00000047ff087431 */ /* 0x000fe400000001ff */
[----:B------:R-:W-:Y:S01]  /*01a0*/  IMAD.MOV.U32 R12, RZ, RZ, 0x1 ;  /* 0x00000001ff0c7424 */ /* 0x000fe200078e00ff */
[----:B------:R2:W3:Y:S01]  /*01b0*/  LDC.64 R2, c[0x4][R0] ;  /* 0x0100000000027b82 */ /* 0x0004e20000000a00 */
[----:B------:R-:W4:Y:S01]  /*01c0*/  LDCU.64 UR6, c[0x4][0x20] ;  /* 0x01000400ff0677ac */ /* 0x000f220008000a00 */
[----:B------:R-:W-:Y:S01]  /*01d0*/  MOV R13, RZ ;  /* 0x000000ff000d7202 */ /* 0x000fe20000000f00 */
[----:B------:R-:W5:Y:S01]  /*01e0*/  LDCU.64 UR8, c[0x4][0x10] ;  /* 0x01000200ff0877ac */ /* 0x000f620008000a00 */
[----:B-1----:R-:W-:Y:S02]  /*01f0*/  IMAD.U32 R4, RZ, RZ, UR4 ;  /* 0x00000004ff047e24 */ /* 0x002fe4000f8e00ff */
[----:B------:R-:W-:Y:S01]  /*0200*/  IMAD.U32 R5, RZ, RZ, UR5 ;  /* 0x00000005ff057e24 */ /* 0x000fe2000f8e00ff */
[----:B----4-:R-:W-:Y:S01]  /*0210*/  MOV R6, UR6 ;  /* 0x0000000600067c02 */ /* 0x010fe20008000f00 */
[----:B------:R-:W-:Y:S01]  /*0220*/  IMAD.U32 R7, RZ, RZ, UR7 ;  /* 0x00000007ff077e24 */ /* 0x000fe2000f8e00ff */
[----:B-----5:R-:W-:Y:S01]  /*0230*/  MOV R10, UR8 ;  /* 0x00000008000a7c02 */ /* 0x020fe20008000f00 */
[----:B--2---:R-:W-:-:S07]  /*0240*/  IMAD.U32 R11, RZ, RZ, UR9 ;  /* 0x00000009ff0b7e24 */ /* 0x004fce000f8e00ff */
[----:B------:R-:W-:-:S07]  /*0250*/  LEPC R20, `(.L_x_1) ;  /* 0x000000001014794e */ /* 0x000fce0000000000 */
[----:B0--3--:R-:W-:Y:S05]  /*0260*/  CALL.ABS.NOINC R2 ;  /* 0x0000000002007343 */ /* 0x009fea0003c00000 */
.L_x_1:
[----:B------:R-:W1:Y:S01]  /*0270*/  S2R R11, SR_CTAID.X ;  /* 0x00000000000b7919 */ /* 0x000e620000002500 */
[----:B------:R-:W2:Y:S01]  /*0280*/  LDCU UR4, c[0x0][0x388] ;  /* 0x00007100ff0477ac */ /* 0x000ea20008000800 */
[----:B------:R-:W1:Y:S02]  /*0290*/  S2R R0, SR_TID.X ;  /* 0x0000000000007919 */ /* 0x000e640000002100 */
[----:B-1----:R-:W-:-:S05]  /*02a0*/  IMAD R11, R11, UR36, R0 ;  /* 0x000000240b0b7c24 */ /* 0x002fca000f8e0200 */
[----:B--2---:R-:W-:-:S13]  /*02b0*/  ISETP.GE.U32.AND P0, PT, R11, UR4, PT ;  /* 0x000000040b007c0c */ /* 0x004fda000bf06070 */
[----:B------:R-:W-:Y:S05]  /*02c0*/  @P0 EXIT ;  /* 0x000000000000094d */ /* 0x000fea0003800000 */
[----:B------:R-:W1:Y:S01]  /*02d0*/  S2R R9, SR_TID.Y ;  /* 0x0000000000097919 */ /* 0x000e620000002200 */
[----:B------:R-:W2:Y:S01]  /*02e0*/  LDCU UR5, c[0x0][0x374] ;  /* 0x00006e80ff0577ac */ /* 0x000ea20008000800 */
[----:B------:R-:W1:Y:S08]  /*02f0*/  S2UR UR4, SR_CTAID.Y ;  /* 0x00000000000479c3 */ /* 0x000e700000002600 */
[----:B------:R-:W3:Y:S08]  /*0300*/  LDC R6, c[0x0][0x370] ;  /* 0x0000dc00ff067b82 */ /* 0x000ef00000000800 */
[----:B------:R-:W4:Y:S01]  /*0310*/  LDC.64 R18, c[0x0][0x358] ;  /* 0x0000d600ff127b82 */ /* 0x000f220000000a00 */
[----:B--2---:R-:W-:-:S02]  /*0320*/  IMAD R7, R16, UR5, RZ ;  /* 0x0000000510077c24 */ /* 0x004fc4000f8e02ff */
[----:B-1----:R-:W-:Y:S02]  /*0330*/  IMAD R9, R16, UR4, R9 ;  /* 0x0000000410097c24 */ /* 0x002fe4000f8e0209 */
[----:B---3--:R-:W-:-:S07]  /*0340*/  IMAD R6, R6, UR36, RZ ;  /* 0x0000002406067c24 */ /* 0x008fce000f8e02ff */
.L_x_4:
[----:B-1----:R-:W1:Y:S02]  /*0350*/  LDC R0, c[0x0][0x38c] ;  /* 0x0000e300ff007b82 */ /* 0x002e640000000800 */
[----:B-1----:R-:W-:-:S13]  /*0360*/  ISETP.GE.U32.AND P0, PT, R9, R0, PT ;  /* 0x000000000900720c */ /* 0x002fda0003f06070 */
[----:B------:R-:W-:Y:S05]  /*0370*/  @P0 BRA `(.L_x_2) ;  /* 0x0000000000f40947 */ /* 0x000fea0003800000 */
[----:B------:R-:W1:Y:S01]  /*0380*/  I2F.U32.RP R4, UR36 ;  /* 0x0000002400047d06 */ /* 0x000e620008209000 */
[----:B------:R-:W2:Y:S01]  /*0390*/  S2R R15, SR_CgaCtaId ;  /* 0x00000000000f7919 */ /* 0x000ea20000008800 */
[----:B------:R-:W-:Y:S02]  /*03a0*/  ISETP.NE.U32.AND P1, PT, RZ, UR36, PT ;  /* 0x00000024ff007c0c */ /* 0x000fe4000bf25070 */
[----:B------:R-:W-:Y:S02]  /*03b0*/  MOV R10, 0x400 ;  /* 0x00000400000a7802 */ /* 0x000fe40000000f00 */
[----:B------:R-:W-:Y:S02]  /*03c0*/  LOP3.LUT R20, RZ, R16, RZ, 0x33, !PT ;  /* 0x00000010ff147212 */ /* 0x000fe400078e33ff */
[----:B------:R-:W3:Y:S08]  /*03d0*/  I2F.U32.RP R5, R16 ;  /* 0x0000001000057306 */ /* 0x000ef00000209000 */
[----:B-1----:R-:W1:Y:S08]  /*03e0*/  MUFU.RCP R4, R4 ;  /* 0x0000000400047308 */ /* 0x002e700000001000 */
[----:B---3--:R-:W3:Y:S01]  /*03f0*/  MUFU.RCP R5, R5 ;  /* 0x0000000500057308 */ /* 0x008ee20000001000 */
[----:B-1----:R-:W-:Y:S01]  /*0400*/  VIADD R2, R4, 0xffffffe ;  /* 0x0ffffffe04027836 */ /* 0x002fe20000000000 */
[----:B--2---:R-:W-:-:S06]  /*0410*/  LEA R15, R15, R10, 0x18 ;  /* 0x0000000a0f0f7211 */ /* 0x004fcc00078ec0ff */
[----:B------:R1:W2:Y:S01]  /*0420*/  F2I.FTZ.U32.TRUNC.NTZ R3, R2 ;  /* 0x0000000200037305 */ /* 0x0002a2000021f000 */
[----:B---3--:R-:W-:Y:S02]  /*0430*/  VIADD R12, R5, 0xffffffe ;  /* 0x0ffffffe050c7836 */ /* 0x008fe40000000000 */
[----:B------:R-:W3:Y:S01]  /*0440*/  LDC.64 R4, c[0x0][0x390] ;  /* 0x0000e400ff047b82 */ /* 0x000ee20000000a00 */
[----:B-1----:R-:W-:Y:S01]  /*0450*/  IMAD.MOV.U32 R2, RZ, RZ, RZ ;  /* 0x000000ffff027224 */ /* 0x002fe200078e00ff */
[----:B--2---:R-:W-:-:S05]  /*0460*/  IADD3 R13, PT, PT, RZ, -R3, RZ ;  /* 0x80000003ff0d7210 */ /* 0x004fca0007ffe0ff */
[----:B------:R-:W-:-:S04]  /*0470*/  IMAD R13, R13, UR36, RZ ;  /* 0x000000240d0d7c24 */ /* 0x000fc8000f8e02ff */
[----:B------:R-:W-:Y:S02]  /*0480*/  IMAD.HI.U32 R8, R3, R13, R2 ;  /* 0x0000000d03087227 */ /* 0x000fe400078e0002 */
[----:B------:R1:W2:Y:S01]  /*0490*/  F2I.FTZ.U32.TRUNC.NTZ R13, R12 ;  /* 0x0000000c000d7305 */ /* 0x0002a2000021f000 */
[----:B------:R-:W0:Y:S03]  /*04a0*/  LDC.64 R2, c[0x0][0x380] ;  /* 0x0000e000ff027b82 */ /* 0x000e260000000a00 */
[----:B------:R-:W-:-:S05]  /*04b0*/  IMAD.HI.U32 R8, R8, R11, RZ ;  /* 0x0000000b08087227 */ /* 0x000fca00078e00ff */
[----:B------:R-:W-:Y:S01]  /*04c0*/  IADD3 R8, PT, PT, -R8, RZ, RZ ;  /* 0x000000ff08087210 */ /* 0x000fe20007ffe1ff */
[----:B-1----:R-:W-:-:S04]  /*04d0*/  IMAD.MOV.U32 R12, RZ, RZ, RZ ;  /* 0x000000ffff0c7224 */ /* 0x002fc800078e00ff */
[----:B------:R-:W-:Y:S02]  /*04e0*/  IMAD R8, R8, UR36, R11 ;  /* 0x0000002408087c24 */ /* 0x000fe4000f8e020b */
[----:B--2---:R-:W-:-:S03]  /*04f0*/  IMAD.MOV R17, RZ, RZ, -R13 ;  /* 0x000000ffff117224 */ /* 0x004fc600078e0a0d */
[----:B------:R-:W-:Y:S01]  /*0500*/  ISETP.GE.U32.AND P0, PT, R8, UR36, PT ;  /* 0x0000002408007c0c */ /* 0x000fe2000bf06070 */
[----:B------:R-:W-:-:S04]  /*0510*/  IMAD R17, R17, R16, RZ ;  /* 0x0000001011117224 */ /* 0x000fc800078e02ff */
[----:B------:R-:W-:Y:S01]  /*0520*/  IMAD.HI.U32 R12, R13, R17, R12 ;  /* 0x000000110d0c7227 */ /* 0x000fe200078e000c */
[----:B------:R-:W-:-:S07]  /*0530*/  MOV R13, R9 ;  /* 0x00000009000d7202 */ /* 0x000fce0000000f00 */
[----:B------:R-:W-:-:S04]  /*0540*/  @P0 IADD3 R8, PT, PT, R8, -UR36, RZ ;  /* 0x8000002408080c10 */ /* 0x000fc8000fffe0ff */
[----:B------:R-:W-:-:S13]  /*0550*/  ISETP.GE.U32.AND P0, PT, R8, UR36, PT ;  /* 0x0000002408007c0c */ /* 0x000fda000bf06070 */
[----:B------:R-:W-:Y:S02]  /*0560*/  @P0 IADD3 R8, PT, PT, R8, -UR36, RZ ;  /* 0x8000002408080c10 */ /* 0x000fe4000fffe0ff */
[----:B------:R-:W-:Y:S02]  /*0570*/  @!P1 LOP3.LUT R8, RZ, UR36, RZ, 0x33, !PT ;  /* 0x00000024ff089c12 */ /* 0x000fe4000f8e33ff */
[----:B------:R-:W-:-:S03]  /*0580*/  ISETP.NE.U32.AND P0, PT, R16, RZ, PT ;  /* 0x000000ff1000720c */ /* 0x000fc60003f05070 */
[----:B0--3--:R-:W-:-:S10]  /*0590*/  IMAD R22, R8, 0x84, R15 ;  /* 0x0000008408167824 */ /* 0x009fd400078e020f */
.L_x_3:
[----:B----4-:R-:W-:Y:S01]  /*05a0*/  R2UR UR4, R18 ;  /* 0x00000000120472ca */ /* 0x010fe200000e0000 */
[----:B-1----:R-:W-:Y:S01]  /*05b0*/  IMAD R15, R11, R0, R13 ;  /* 0x000000000b0f7224 */ /* 0x002fe200078e020d */
[----:B------:R-:W-:-:S03]  /*05c0*/  R2UR UR5, R19 ;  /* 0x00000000130572ca */ /* 0x000fc600000e0000 */
[----:B------:R-:W-:-:S10]  /*05d0*/  IMAD.WIDE.U32 R14, R15, 0x4, R2 ;  /* 0x000000040f0e7825 */ /* 0x000fd400078e0002 */
[----:B------:R0:W2:Y:S01]  /*05e0*/  LDG.E R8, desc[UR4][R14.64] ;  /* 0x000000040e087981 */ /* 0x0000a2000c1e1900 */
[----:B------:R-:W-:Y:S01]  /*05f0*/  IMAD.HI.U32 R10, R12, R13, RZ ;  /* 0x0000000d0c0a7227 */ /* 0x000fe200078e00ff */
[----:B------:R-:W-:Y:S05]  /*0600*/  WARPSYNC.ALL ;  /* 0x0000000000007948 */ /* 0x000fea0003800000 */
[----:B------:R-:W-:Y:S01]  /*0610*/  IMAD.MOV R10, RZ, RZ, -R10 ;  /* 0x000000ffff0a7224 */ /* 0x000fe200078e0a0a */
[----:B------:R-:W0:Y:S01]  /*0620*/  LDCU UR4, c[0x0][0x388] ;  /* 0x00007100ff0477ac */ /* 0x000e220008000800 */
[----:B------:R-:W-:Y:S02]  /*0630*/  R2UR UR6, R18 ;  /* 0x00000000120672ca */ /* 0x000fe400000e0000 */
[----:B------:R-:W-:Y:S01]  /*0640*/  IMAD R17, R16, R10, R13 ;  /* 0x0000000a10117224 */ /* 0x000fe200078e020d */
[----:B------:R-:W-:-:S04]  /*0650*/  R2UR UR7, R19 ;  /* 0x00000000130772ca */ /* 0x000fc800000e0000 */
[----:B------:R-:W-:Y:S01]  /*0660*/  ISETP.GE.U32.AND P1, PT, R17, R16, PT ;  /* 0x000000101100720c */ /* 0x000fe20003f26070 */
[----:B0-----:R-:W-:Y:S02]  /*0670*/  IMAD R15, R13, UR4, R11 ;  /* 0x000000040d0f7c24 */ /* 0x001fe4000f8e020b */
[----:B------:R-:W-:-:S10]  /*0680*/  IMAD.IADD R13, R7, 0x1, R13 ;  /* 0x00000001070d7824 */ /* 0x000fd400078e020d */
[----:B------:R-:W-:Y:S01]  /*0690*/  @P1 IADD3 R17, PT, PT, R17, -R16, RZ ;  /* 0x8000001011111210 */ /* 0x000fe20007ffe0ff */
[----:B------:R-:W-:-:S03]  /*06a0*/  IMAD.WIDE.U32 R14, R15, 0x4, R4 ;  /* 0x000000040f0e7825 */ /* 0x000fc600078e0004 */
[----:B------:R-:W-:-:S13]  /*06b0*/  ISETP.GE.U32.AND P1, PT, R17, R16, PT ;  /* 0x000000101100720c */ /* 0x000fda0003f26070 */
[----:B------:R-:W-:Y:S01]  /*06c0*/  @P1 IMAD.IADD R17, R17, 0x1, -R16 ;  /* 0x0000000111111824 */ /* 0x000fe200078e0a10 */
[----:B------:R-:W-:-:S04]  /*06d0*/  ISETP.GE.U32.AND P1, PT, R13, R0, PT ;  /* 0x000000000d00720c */ /* 0x000fc80003f26070 */
[----:B------:R-:W-:-:S04]  /*06e0*/  SEL R17, R20, R17, !P0 ;  /* 0x0000001114117207 */ /* 0x000fc80004000000 */
[----:B------:R-:W-:-:S05]  /*06f0*/  LEA R17, R17, R22, 0x2 ;  /* 0x0000001611117211 */ /* 0x000fca00078e10ff */
[----:B--2---:R-:W-:Y:S01]  /*0700*/  STS [R17], R8 ;  /* 0x0000000811007388 */ /* 0x004fe20000000800 */
[----:B------:R-:W-:Y:S06]  /*0710*/  BAR.SYNC.DEFER_BLOCKING 0x0 ;  /* 0x0000000000007b1d */ /* 0x000fec0000010000 */
[----:B------:R-:W0:Y:S04]  /*0720*/  LDS R21, [R17] ;  /* 0x0000000011157984 */ /* 0x000e280000000800 */
[----:B0-----:R1:W-:Y:S01]  /*0730*/  STG.E desc[UR6][R14.64], R21 ;  /* 0x000000150e007986 */ /* 0x0013e2000c101906 */
[----:B------:R-:W-:Y:S05]  /*0740*/  @!P1 BRA `(.L_x_3) ;  /* 0xfffffffc00949947 */ /* 0x000fea000383ffff */
.L_x_2:
[----:B------:R-:W2:Y:S01]  /*0750*/  LDCU UR4, c[0x0][0x388] ;  /* 0x00007100ff0477ac */ /* 0x000ea20008000800 */
[----:B------:R-:W-:-:S04]  /*0760*/  IADD3 R11, PT, PT, R6, R11, RZ ;  /* 0x0000000b060b7210 */ /* 0x000fc80007ffe0ff */
[----:B--2---:R-:W-:-:S13]  /*0770*/  ISETP.GE.U32.AND P0, PT, R11, UR4, PT ;  /* 0x000000040b007c0c */ /* 0x004fda000bf06070 */
[----:B------:R-:W-:Y:S05]  /*0780*/  @!P0 BRA `(.L_x_4) ;  /* 0xfffffff800f08947 */ /* 0x000fea000383ffff */
[----:B------:R-:W-:Y:S05]  /*0790*/  EXIT ;  /* 0x000000000000794d */ /* 0x000fea0003800000 */
.L_x_5:
[----:B------:R-:W-:-:S00]  /*07a0*/  BRA `(.L_x_5) ;  /* 0xfffffffc00fc7947 */ /* 0x000fc0000383ffff */
[----:B------:R-:W-:-:S00]  /*07b0*/  NOP ;  /* 0x0000000000007918 */ /* 0x000fc00000000000 */
        /* <DEDUP_REMOVED lines=12> */
.L_x_19:


//--------------------- .text._Z2K1IijLj5000ELj5000EEvPKT_S2_PS0_T0_S4_S4_ --------------------------
	.section	.text._Z2K1IijLj5000ELj5000EEvPKT_S2_PS0_T0_S4_S4_,"ax",@progbits
	.align	128
        .global         _Z2K1IijLj5000ELj5000EEvPKT_S2_PS0_T0_S4_S4_
        .type           _Z2K1IijLj5000ELj5000EEvPKT_S2_PS0_T0_S4_S4_,@function
        .size           _Z2K1IijLj5000ELj5000EEvPKT_S2_PS0_T0_S4_S4_,(.L_x_20 - _Z2K1IijLj5000ELj5000EEvPKT_S2_PS0_T0_S4_S4_)
        .other          _Z2K1IijLj5000ELj5000EEvPKT_S2_PS0_T0_S4_S4_,@"STO_CUDA_ENTRY STV_DEFAULT"
_Z2K1IijLj5000ELj5000EEvPKT_S2_PS0_T0_S4_S4_:
.text._Z2K1IijLj5000ELj5000EEvPKT_S2_PS0_T0_S4_S4_:
[----:B------:R-:W0:Y:S01]  /*0000*/  LDC R1, c[0x0][0x37c] ;  /* 0x0000df00ff017b82 */ /* 0x000e220000000800 */
[----:B------:R-:W1:Y:S02]  /*0010*/  LDCU UR4, c[0x0][0x398] ;  /* 0x00007300ff0477ac */ /* 0x000e640008000800 */
[----:B-1----:R-:W-:-:S09]  /*0020*/  UISETP.GE.U32.AND UP0, UPT, UR4, 0x1389, UPT ;  /* 0x000013890400788c */ /* 0x002fd2000bf06070 */
[----:B------:R-:W-:Y:S05]  /*0030*/  BRA.U !UP0, `(.L_x_6) ;  /* 0x0000000108407547 */ /* 0x000fea000b800000 */
[----:B------:R-:W-:Y:S01]  /*0040*/  MOV R0, 0x0 ;  /* 0x0000000000007802 */ /* 0x000fe20000000f00 */
[----:B------:R-:W1:Y:S01]  /*0050*/  LDCU.64 UR4, c[0x4][0x18] ;  /* 0x01000300ff0477ac */ /* 0x000e620008000a00 */
[----:B------:R-:W-:Y:S02]  /*0060*/  HFMA2 R12, -RZ, RZ, 0, 5.9604644775390625e-08 ;  /* 0x00000001ff0c7431 */ /* 0x000fe400000001ff */
[----:B------:R-:W-:Y:S01]  /*0070*/  IMAD.MOV.U32 R8, RZ, RZ, 0x66 ;  /* 0x00000066ff087424 */ /* 0x000fe200078e00ff */
[----:B------:R2:W3:Y:S01]  /*0080*/  LDC.64 R2, c[0x4][R0] ;  /* 0x0100000000027b82 */ /* 0x0004e20000000a00 */
[----:B------:R-:W4:Y:S01]  /*0090*/  LDCU.64 UR6, c[0x4][0x20] ;  /* 0x01000400ff0677ac */ /* 0x000f220008000a00 */
[----:B------:R-:W-:Y:S01]  /*00a0*/  IMAD.MOV.U32 R13, RZ, RZ, RZ ;  /* 0x000000ffff0d7224 */ /* 0x000fe200078e00ff */
[----:B------:R-:W5:Y:S01]  /*00b0*/  LDCU.64 UR8, c[0x4][0x8] ;  /* 0x01000100ff0877ac */ /* 0x000f620008000a00 */
[----:B-1----:R-:W-:Y:S02]  /*00c0*/  IMAD.U32 R4, RZ, RZ, UR4 ;  /* 0x00000004ff047e24 */ /* 0x002fe4000f8e00ff */
[----:B------:R-:W-:-:S02]  /*00d0*/  IMAD.U32 R5, RZ, RZ, UR5 ;  /* 0x00000005ff057e24 */ /* 0x000fc4000f8e00ff */
[----:B----4-:R-:W-:Y:S01]  /*00e0*/  IMAD.U32 R6, RZ, RZ, UR6 ;  /* 0x00000006ff067e24 */ /* 0x010fe2000f8e00ff */
[----:B------:R-:W-:Y:S01]  /*00f0*/  MOV R7, UR7 ;  /* 0x0000000700077c02 */ /* 0x000fe20008000f00 */
[----:B-----5:R-:W-:Y:S02]  /*0100*/  IMAD.U32 R10, RZ, RZ, UR8 ;  /* 0x00000008ff0a7e24 */ /* 0x020fe4000f8e00ff */
[----:B--2---:R-:W-:-:S07]  /*0110*/  IMAD.U32 R11, RZ, RZ, UR9 ;  /* 0x00000009ff0b7e24 */ /* 0x004fce000f8e00ff */
[----:B------:R-:W-:-:S07]  /*0120*/  LEPC R20, `(.L_x_6) ;  /* 0x000000001014794e */ /* 0x000fce0000000000 */
[----:B0--3--:R-:W-:Y:S05]  /*0130*/  CALL.ABS.NOINC R2 ;  /* 0x0000000002007343 */ /* 0x009fea0003c00000 */
.L_x_6:
[----:B------:R-:W1:Y:S02]  /*0140*/  LDCU UR4, c[0x0][0x3a0] ;  /* 0x00007400ff0477ac */ /* 0x000e640008000800 */
[----:B-1----:R-:W-:-:S09]  /*0150*/  UISETP.GE.U32.AND UP0, UPT, UR4, 0x1389, UPT ;  /* 0x000013890400788c */ /* 0x002fd2000bf06070 */
[----:B------:R-:W-:Y:S05]  /*0160*/  BRA.U !UP0, `(.L_x_7) ;  /* 0x0000000108407547 */ /* 0x000fea000b800000 */
[----:B------:R-:W-:Y:S01]  /*0170*/  MOV R0, 0x0 ;  /* 0x0000000000007802 */ /* 0x000fe20000000f00 */
[----:B------:R-:W1:Y:S01]  /*0180*/  LDCU.64 UR4, c[0x4][0x28] ;  /* 0x01000500ff0477ac */ /* 0x000e620008000a00 */
[----:B------:R-:W-:Y:S02]  /*0190*/  HFMA2 R8, -RZ, RZ, 0, 6.139278411865234375e-06 ;  /* 0x00000067ff087431 */ /* 0x000fe400000001ff */
[----:B------:R-:W-:Y:S01]  /*01a0*/  IMAD.MOV.U32 R12, RZ, RZ, 0x1 ;  /* 0x00000001ff0c7424 */ /* 0x000fe200078e00ff */
[----:B------:R2:W3:Y:S01]  /*01b0*/  LDC.64 R2, c[0x4][R0] ;  /* 0x0100000000027b82 */ /* 0x0004e20000000a00 */
[----:B------:R-:W4:Y:S01]  /*01c0*/  LDCU.64 UR6, c[0x4][0x20] ;  /* 0x01000400ff0677ac */ /* 0x000f220008000a00 */
[----:B------:R-:W-:Y:S01]  /*01d0*/  IMAD.MOV.U32 R13, RZ, RZ, RZ ;  /* 0x000000ffff0d7224 */ /* 0x000fe200078e00ff */
[----:B------:R-:W5:Y:S01]  /*01e0*/  LDCU.64 UR8, c[0x4][0x8] ;  /* 0x01000100ff0877ac */ /* 0x000f620008000a00 */
[----:B-1----:R-:W-:Y:S02]  /*01f0*/  IMAD.U32 R4, RZ, RZ, UR4 ;  /* 0x00000004ff047e24 */ /* 0x002fe4000f8e00ff */
[----:B------:R-:W-:Y:S01]  /*0200*/  IMAD.U32 R5, RZ, RZ, UR5 ;  /* 0x00000005ff057e24 */ /* 0x000fe2000f8e00ff */
[----:B----4-:R-:W-:Y:S01]  /*0210*/  MOV R6, UR6 ;  /* 0x0000000600067c02 */ /* 0x010fe20008000f00 */
[----:B------:R-:W-:-:S02]  /*0220*/  IMAD.U32 R7, RZ, RZ, UR7 ;  /* 0x00000007ff077e24 */ /* 0x000fc4000f8e00ff */
[----:B-----5:R-:W-:Y:S02]  /*0230*/  IMAD.U32 R10, RZ, RZ, UR8 ;  /* 0x00000008ff0a7e24 */ /* 0x020fe4000f8e00ff */
[----:B--2---:R-:W-:-:S07]  /*0240*/  IMAD.U32 R11, RZ, RZ, UR9 ;  /* 0x00000009ff0b7e24 */ /* 0x004fce000f8e00ff */
[----:B------:R-:W-:-:S07]  /*0250*/  LEPC R20, `(.L_x_7) ;  /* 0x000000001014794e */ /* 0x000fce0000000000 */
[----:B0--3--:R-:W-:Y:S05]  /*0260*/  CALL.ABS.NOINC R2 ;  /* 0x0000000002007343 */ /* 0x009fea0003c00000 */
.L_x_7:
[----:B------:R-:W1:Y:S08]  /*0270*/  S2UR UR4, SR_CTAID.X ;  /* 0x00000000000479c3 */ /* 0x000e700000002500 */
[----:B------:R-:W1:Y:S02]  /*0280*/  LDC R0, c[0x0][0x39c] ;  /* 0x0000e700ff007b82 */ /* 0x000e640000000800 */
[----:B-1----:R-:W-:-:S13]  /*0290*/  ISETP.LE.U32.AND P0, PT, R0, UR4, PT ;  /* 0x0000000400007c0c */ /* 0x002fda000bf03070 */
[----:B------:R-:W-:Y:S05]  /*02a0*/  @P0 EXIT ;  /* 0x000000000000094d */ /* 0x000fea0003800000 */
[----:B------:R-:W1:Y:S01]  /*02b0*/  LDC R7, c[0x0][0x398] ;  /* 0x0000e600ff077b82 */ /* 0x000e620000000800 */
[----:B------:R-:W2:Y:S01]  /*02c0*/  S2R R0, SR_TID.X ;  /* 0x0000000000007919 */ /* 0x000ea20000002100 */
[----:B------:R-:W1:Y:S01]  /*02d0*/  LDCU UR5, c[0x0][0x3a0] ;  /* 0x00007400ff0577ac */ /* 0x000e620008000800 */
[----:B------:R-:W-:-:S05]  /*02e0*/  IMAD.U32 R6, RZ, RZ, UR4 ;  /* 0x00000004ff067e24 */ /* 0x000fca000f8e00ff */
[----:B------:R-:W3:Y:S08]  /*02f0*/  LDC R4, c[0x0][0x360] ;  /* 0x0000d800ff047b82 */ /* 0x000ef00000000800 */
[----:B------:R-:W4:Y:S08]  /*0300*/  LDC.64 R12, c[0x0][0x358] ;  /* 0x0000d600ff0c7b82 */ /* 0x000f300000000a00 */
[----:B------:R-:W0:Y:S01]  /*0310*/  LDC R5, c[0x0][0x370] ;  /* 0x0000dc00ff057b82 */ /* 0x000e220000000800 */
[----:B-12---:R-:W-:-:S07]  /*0320*/  IMAD R7, R7, UR5, RZ ;  /* 0x0000000507077c24 */ /* 0x006fce000f8e02ff */
.L_x_16:
[----:B-1----:R-:W1:Y:S01]  /*0330*/  LDC R14, c[0x0][0x398] ;  /* 0x0000e600ff0e7b82 */ /* 0x002e620000000800 */
[----:B------:R-:W-:Y:S07]  /*0340*/  BSSY.RECONVERGENT B0, `(.L_x_8) ;  /* 0x0000014000007945 */ /* 0x000fee0003800200 */
[----:B--2---:R-:W2:Y:S01]  /*0350*/  LDC R9, c[0x0][0x3a0] ;  /* 0x0000e800ff097b82 */ /* 0x004ea20000000800 */
[C---:B-1----:R-:W-:Y:S02]  /*0360*/  ISETP.GE.U32.AND P0, PT, R0.reuse, R14, PT ;  /* 0x0000000e0000720c */ /* 0x042fe40003f06070 */
[----:B--2---:R-:W-:-:S11]  /*0370*/  ISETP.GE.U32.AND P1, PT, R0, R9, PT ;  /* 0x000000090000720c */ /* 0x004fd60003f26070 */
[----:B------:R-:W-:Y:S05]  /*0380*/  @P0 BRA `(.L_x_9) ;  /* 0x00000000003c0947 */ /* 0x000fea0003800000 */
[----:B------:R-:W1:Y:S01]  /*0390*/  S2R R11, SR_CgaCtaId ;  /* 0x00000000000b7919 */ /* 0x000e620000008800 */
[----:B------:R-:W2:Y:S01]  /*03a0*/  LDC.64 R2, c[0x0][0x380] ;  /* 0x0000e000ff027b82 */ /* 0x000ea20000000a00 */
[----:B------:R-:W-:Y:S02]  /*03b0*/  MOV R8, 0x400 ;  /* 0x0000040000087802 */ /* 0x000fe40000000f00 */
[----:B------:R-:W-:Y:S02]  /*03c0*/  MOV R15, R0 ;  /* 0x00000000000f7202 */ /* 0x000fe40000000f00 */
[----:B-1----:R-:W-:-:S07]  /*03d0*/  LEA R8, R11, R8, 0x18 ;  /* 0x000000080b087211 */ /* 0x002fce00078ec0ff */
.L_x_10:
[----:B----4-:R-:W-:Y:S01]  /*03e0*/  R2UR UR4, R12 ;  /* 0x000000000c0472ca */ /* 0x010fe200000e0000 */
[----:B------:R-:W-:Y:S01]  /*03f0*/  IMAD R11, R6, R14, R15 ;  /* 0x0000000e060b7224 */ /* 0x000fe200078e020f */
[----:B------:R-:W-:-:S03]  /*0400*/  R2UR UR5, R13 ;  /* 0x000000000d0572ca */ /* 0x000fc600000e0000 */
[----:B-12---:R-:W-:-:S10]  /*0410*/  IMAD.WIDE.U32 R10, R11, 0x4, R2 ;  /* 0x000000040b0a7825 */ /* 0x006fd400078e0002 */
[----:B------:R-:W2:Y:S01]  /*0420*/  LDG.E R10, desc[UR4][R10.64] ;  /* 0x000000040a0a7981 */ /* 0x000ea2000c1e1900 */
[----:B------:R-:W-:Y:S02]  /*0430*/  IMAD R17, R15, 0x4, R8 ;  /* 0x000000040f117824 */ /* 0x000fe400078e0208 */
[----:B---3--:R-:W-:-:S05]  /*0440*/  IMAD.IADD R15, R4, 0x1, R15 ;  /* 0x00000001040f7824 */ /* 0x008fca00078e020f */
[----:B------:R-:W-:Y:S01]  /*0450*/  ISETP.GE.U32.AND P0, PT, R15, R14, PT ;  /* 0x0000000e0f00720c */ /* 0x000fe20003f06070 */
[----:B--2---:R1:W-:-:S12]  /*0460*/  STS [R17], R10 ;  /* 0x0000000a11007388 */ /* 0x0043d80000000800 */
[----:B------:R-:W-:Y:S05]  /*0470*/  @!P0 BRA `(.L_x_10) ;  /* 0xfffffffc00d88947 */ /* 0x000fea000383ffff */
.L_x_9:
[----:B------:R-:W-:Y:S05]  /*0480*/  BSYNC.RECONVERGENT B0 ;  /* 0x0000000000007941 */ /* 0x000fea0003800200 */
.L_x_8:
[----:B------:R-:W-:Y:S05]  /*0490*/  @P1 BRA `(.L_x_11) ;  /* 0x0000000000401947 */ /* 0x000fea0003800000 */
[----:B------:R-:W2:Y:S01]  /*04a0*/  S2R R15, SR_CgaCtaId ;  /* 0x00000000000f7919 */ /* 0x000ea20000008800 */
[----:B------:R-:W0:Y:S01]  /*04b0*/  LDC.64 R2, c[0x0][0x388] ;  /* 0x0000e200ff027b82 */ /* 0x000e220000000a00 */
[----:B-1----:R-:W-:Y:S02]  /*04c0*/  MOV R10, 0x400 ;  /* 0x00000400000a7802 */ /* 0x002fe40000000f00 */
[----:B------:R-:W-:-:S03]  /*04d0*/  MOV R8, R0 ;  /* 0x0000000000087202 */ /* 0x000fc60000000f00 */
[----:B------:R-:W-:-:S05]  /*04e0*/  VIADD R10, R10, 0x4e20 ;  /* 0x00004e200a0a7836 */ /* 0x000fca0000000000 */
[----:B--2---:R-:W-:-:S07]  /*04f0*/  LEA R15, R15, R10, 0x18 ;  /* 0x0000000a0f0f7211 */ /* 0x004fce00078ec0ff */
.L_x_12:
[----:B----4-:R-:W-:Y:S01]  /*0500*/  R2UR UR4, R12 ;  /* 0x000000000c0472ca */ /* 0x010fe200000e0000 */
[----:B------:R-:W-:Y:S01]  /*0510*/  IMAD R11, R6, R9, R8 ;  /* 0x00000009060b7224 */ /* 0x000fe200078e0208 */
[----:B------:R-:W-:-:S03]  /*0520*/  R2UR UR5, R13 ;  /* 0x000000000d0572ca */ /* 0x000fc600000e0000 */
[----:B0-2---:R-:W-:-:S10]  /*0530*/  IMAD.WIDE.U32 R10, R11, 0x4, R2 ;  /* 0x000000040b0a7825 */ /* 0x005fd400078e0002 */
[----:B------:R-:W2:Y:S01]  /*0540*/  LDG.E R10, desc[UR4][R10.64] ;  /* 0x000000040a0a7981 */ /* 0x000ea2000c1e1900 */
[----:B------:R-:W-:Y:S02]  /*0550*/  IMAD R17, R8, 0x4, R15 ;  /* 0x0000000408117824 */ /* 0x000fe400078e020f */
[----:B---3--:R-:W-:-:S05]  /*0560*/  IMAD.IADD R8, R4, 0x1, R8 ;  /* 0x0000000104087824 */ /* 0x008fca00078e0208 */
[----:B------:R-:W-:Y:S01]  /*0570*/  ISETP.GE.U32.AND P0, PT, R8, R9, PT ;  /* 0x000000090800720c */ /* 0x000fe20003f06070 */
[----:B--2---:R2:W-:-:S12]  /*0580*/  STS [R17], R10 ;  /* 0x0000000a11007388 */ /* 0x0045d80000000800 */
[----:B------:R-:W-:Y:S05]  /*0590*/  @!P0 BRA `(.L_x_12) ;  /* 0xfffffffc00d88947 */ /* 0x000fea000383ffff */
.L_x_11:
[----:B------:R-:W-:Y:S01]  /*05a0*/  ISETP.GE.U32.AND P0, PT, R0, R7, PT ;  /* 0x000000070000720c */ /* 0x000fe20003f06070 */
[----:B------:R-:W-:Y:S05]  /*05b0*/  WARPSYNC.ALL ;  /* 0x0000000000007948 */ /* 0x000fea0003800000 */
[----:B------:R-:W-:Y:S06]  /*05c0*/  BAR.SYNC.DEFER_BLOCKING 0x0 ;  /* 0x0000000000007b1d */ /* 0x000fec0000010000 */
[----:B------:R-:W-:Y:S04]  /*05d0*/  BSSY.RECONVERGENT B0, `(.L_x_13) ;  /* 0x000002d000007945 */ /* 0x000fe80003800200 */
[----:B------:R-:W-:Y:S05]  /*05e0*/  @P0 BRA `(.L_x_14) ;  /* 0x0000000000ac0947 */ /* 0x000fea0003800000 */
[----:B------:R-:W5:Y:S01]  /*05f0*/  I2F.U32.RP R8, R9 ;  /* 0x0000000900087306 */ /* 0x000f620000209000 */
[----:B------:R-:W0:Y:S01]  /*0600*/  S2R R15, SR_CgaCtaId ;  /* 0x00000000000f7919 */ /* 0x000e220000008800 */
[----:B-12---:R-:W-:Y:S02]  /*0610*/  MOV R10, 0x400 ;  /* 0x00000400000a7802 */ /* 0x006fe40000000f00 */
[----:B------:R-:W-:-:S03]  /*0620*/  ISETP.NE.U32.AND P0, PT, R9, RZ, PT ;  /* 0x000000ff0900720c */ /* 0x000fc60003f05070 */
[----:B------:R-:W-:Y:S01]  /*0630*/  VIADD R14, R10, 0x4e20 ;  /* 0x00004e200a0e7836 */ /* 0x000fe20000000000 */
[----:B-----5:R-:W1:Y:S02]  /*0640*/  MUFU.RCP R8, R8 ;  /* 0x0000000800087308 */ /* 0x020e640000001000 */
[----:B-1----:R-:W-:Y:S01]  /*0650*/  VIADD R2, R8, 0xffffffe ;  /* 0x0ffffffe08027836 */ /* 0x002fe20000000000 */
[C---:B0-----:R-:W-:Y:S02]  /*0660*/  LEA R10, R15.reuse, R10, 0x18 ;  /* 0x0000000a0f0a7211 */ /* 0x041fe400078ec0ff */
[----:B------:R-:W-:-:S03]  /*0670*/  LEA R8, R15, R14, 0x18 ;  /* 0x0000000e0f087211 */ /* 0x000fc600078ec0ff */
[----:B------:R0:W1:Y:S01]  /*0680*/  F2I.FTZ.U32.TRUNC.NTZ R3, R2 ;  /* 0x0000000200037305 */ /* 0x000062000021f000 */
[----:B------:R-:W-:Y:S02]  /*0690*/  MOV R14, R0 ;  /* 0x00000000000e7202 */ /* 0x000fe40000000f00 */
[----:B------:R-:W-:Y:S01]  /*06a0*/  LOP3.LUT R15, RZ, R9, RZ, 0x33, !PT ;  /* 0x00000009ff0f7212 */ /* 0x000fe200078e33ff */
[----:B0-----:R-:W-:Y:S01]  /*06b0*/  IMAD.MOV.U32 R2, RZ, RZ, RZ ;  /* 0x000000ffff027224 */ /* 0x001fe200078e00ff */
[----:B-1----:R-:W-:-:S05]  /*06c0*/  IADD3 R16, PT, PT, RZ, -R3, RZ ;  /* 0x80000003ff107210 */ /* 0x002fca0007ffe0ff */
[----:B------:R-:W-:-:S04]  /*06d0*/  IMAD R11, R16, R9, RZ ;  /* 0x00000009100b7224 */ /* 0x000fc800078e02ff */
[----:B------:R-:W-:-:S07]  /*06e0*/  IMAD.HI.U32 R11, R3, R11, R2 ;  /* 0x0000000b030b7227 */ /* 0x000fce00078e0002 */
.L_x_15:
[----:B0-----:R-:W-:Y:S01]  /*06f0*/  IMAD.HI.U32 R2, R11, R14, RZ ;  /* 0x0000000e0b027227 */ /* 0x001fe200078e00ff */
[----:B------:R-:W0:Y:S01]  /*0700*/  LDCU.64 UR4, c[0x0][0x390] ;  /* 0x00007200ff0477ac */ /* 0x000e220008000a00 */
[----:B----4-:R-:W-:Y:S02]  /*0710*/  R2UR UR6, R12 ;  /* 0x000000000c0672ca */ /* 0x010fe400000e0000 */
[----:B------:R-:W-:Y:S01]  /*0720*/  IMAD.MOV R16, RZ, RZ, -R2 ;  /* 0x000000ffff107224 */ /* 0x000fe200078e0a02 */
[----:B------:R-:W-:-:S03]  /*0730*/  R2UR UR7, R13 ;  /* 0x000000000d0772ca */ /* 0x000fc600000e0000 */
[----:B------:R-:W-:-:S05]  /*0740*/  IMAD R16, R9, R16, R14 ;  /* 0x0000001009107224 */ /* 0x000fca00078e020e */
[----:B------:R-:W-:-:S13]  /*0750*/  ISETP.GE.U32.AND P1, PT, R16, R9, PT ;  /* 0x000000091000720c */ /* 0x000fda0003f26070 */
[----:B------:R-:W-:Y:S01]  /*0760*/  @P1 IMAD.IADD R16, R16, 0x1, -R9 ;  /* 0x0000000110101824 */ /* 0x000fe200078e0a09 */
[----:B------:R-:W-:-:S04]  /*0770*/  @P1 IADD3 R2, PT, PT, R2, 0x1, RZ ;  /* 0x0000000102021810 */ /* 0x000fc80007ffe0ff */
[----:B------:R-:W-:-:S13]  /*0780*/  ISETP.GE.U32.AND P2, PT, R16, R9, PT ;  /* 0x000000091000720c */ /* 0x000fda0003f46070 */
[----:B------:R-:W-:-:S05]  /*0790*/  @P2 VIADD R2, R2, 0x1 ;  /* 0x0000000102022836 */ /* 0x000fca0000000000 */
[----:B------:R-:W-:-:S04]  /*07a0*/  SEL R2, R15, R2, !P0 ;  /* 0x000000020f027207 */ /* 0x000fc80004000000 */
[C---:B------:R-:W-:Y:S01]  /*07b0*/  LEA R17, R2.reuse, R10, 0x2 ;  /* 0x0000000a02117211 */ /* 0x040fe200078e10ff */
[----:B------:R-:W-:-:S04]  /*07c0*/  IMAD R3, R2, R9, RZ ;  /* 0x0000000902037224 */ /* 0x000fc800078e02ff */
[----:B------:R-:W-:Y:S01]  /*07d0*/  IMAD.IADD R16, R14, 0x1, -R3 ;  /* 0x000000010e107824 */ /* 0x000fe200078e0a03 */
[----:B------:R-:W-:Y:S03]  /*07e0*/  LDS R17, [R17] ;  /* 0x0000000011117984 */ /* 0x000fe60000000800 */
[----:B------:R-:W-:Y:S01]  /*07f0*/  IMAD R18, R16, 0x4, R8 ;  /* 0x0000000410127824 */ /* 0x000fe200078e0208 */
[----:B------:R-:W-:-:S05]  /*0800*/  IADD3 R3, P1, PT, R3, R16, RZ ;  /* 0x0000001003037210 */ /* 0x000fca0007f3e0ff */
[----:B------:R-:W1:Y:S01]  /*0810*/  LDS R18, [R18] ;  /* 0x0000000012127984 */ /* 0x000e620000000800 */
[----:B------:R-:W-:Y:S01]  /*0820*/  IMAD.X R16, RZ, RZ, RZ, P1 ;  /* 0x000000ffff107224 */ /* 0x000fe200008e06ff */
[C---:B0-----:R-:W-:Y:S02]  /*0830*/  LEA R2, P1, R3.reuse, UR4, 0x2 ;  /* 0x0000000403027c11 */ /* 0x041fe4000f8210ff */
[----:B---3--:R-:W-:Y:S02]  /*0840*/  IADD3 R14, PT, PT, R4, R14, RZ ;  /* 0x0000000e040e7210 */ /* 0x008fe40007ffe0ff */
[----:B------:R-:W-:Y:S02]  /*0850*/  LEA.HI.X R3, R3, UR5, R16, 0x2, P1 ;  /* 0x0000000503037c11 */ /* 0x000fe400088f1410 */
[----:B------:R-:W-:Y:S01]  /*0860*/  ISETP.GE.U32.AND P1, PT, R14, R7, PT ;  /* 0x000000070e00720c */ /* 0x000fe20003f26070 */
[----:B-1----:R-:W-:-:S05]  /*0870*/  IMAD R19, R17, R18, RZ ;  /* 0x0000001211137224 */ /* 0x002fca00078e02ff */
[----:B------:R0:W-:Y:S07]  /*0880*/  REDG.E.ADD.STRONG.GPU desc[UR6][R2.64], R19 ;  /* 0x000000130200798e */ /* 0x0001ee000c12e106 */
[----:B------:R-:W-:Y:S05]  /*0890*/  @!P1 BRA `(.L_x_15) ;  /* 0xfffffffc00949947 */ /* 0x000fea000383ffff */
.L_x_14:
[----:B------:R-:W-:Y:S05]  /*08a0*/  BSYNC.RECONVERGENT B0 ;  /* 0x0000000000007941 */ /* 0x000fea0003800200 */
.L_x_13:
[----:B------:R-:W5:Y:S01]  /*08b0*/  LDCU UR4, c[0x0][0x39c] ;  /* 0x00007380ff0477ac */ /* 0x000f620008000800 */
[----:B0-----:R-:W-:-:S05]  /*08c0*/  IMAD.IADD R6, R5, 0x1, R6 ;  /* 0x0000000105067824 */ /* 0x001fca00078e0206 */
[----:B-----5:R-:W-:-:S13]  /*08d0*/  ISETP.GE.U32.AND P0, PT, R6, UR4, PT ;  /* 0x0000000406007c0c */ /* 0x020fda000bf06070 */
[----:B------:R-:W-:Y:S05]  /*08e0*/  @!P0 BRA `(.L_x_16) ;  /* 0xfffffff800908947 */ /* 0x000fea000383ffff */
[----:B------:R-:W-:Y:S05]  /*08f0*/  EXIT ;  /* 0x000000000000794d */ /* 0x000fea0003800000 */
.L_x_17:
        /* <DEDUP_REMOVED lines=16> */
.L_x_20:


//--------------------- .text._Z9fooKernelv       --------------------------
	.section	.text._Z9fooKernelv,"ax",@progbits
	.align	128
        .global         _Z9fooKernelv
        .type           _Z9fooKernelv,@function
        .size           _Z9fooKernelv,(.L_x_21 - _Z9fooKernelv)
        .other          _Z9fooKernelv,@"STO_CUDA_ENTRY STV_DEFAULT"
_Z9fooKernelv:
.text._Z9fooKernelv:
[----:B------:R-:W-:Y:S01]  /*0000*/  LDC R1, c[0x0][0x37c] ;  /* 0x0000df00ff017b82 */ /* 0x000fe20000000800 */
[----:B------:R-:W-:Y:S05]  /*0010*/  EXIT ;  /* 0x000000000000794d */ /* 0x000fea0003800000 */
.L_x_18:
        /* <DEDUP_REMOVED lines=14> */
.L_x_21:


//--------------------- .nv.global.init           --------------------------
	.section	.nv.global.init,"aw",@progbits
.nv.global.init:
	.type		$str,@object
	.size		$str,($str$2 - $str)
$str:
        /*0000*/ 	.byte	0x4d, 0x20, 0x3c, 0x3d, 0x20, 0x4d, 0x41, 0x58, 0x5f, 0x4d, 0x00
	.type		$str$2,@object
	.size		$str$2,($str$4 - $str$2)
$str$2:
        /*000b*/ 	.byte	0x4e, 0x20, 0x3c, 0x3d, 0x20, 0x4d, 0x41, 0x58, 0x5f, 0x4e, 0x00
	.type		$str$4,@object
	.size		$str$4,($str$3 - $str$4)
$str$4:
        /*0016*/ 	.byte	0x62, 0x6c, 0x6f, 0x63, 0x6b, 0x44, 0x69, 0x6d, 0x2e, 0x79, 0x20, 0x3c, 0x3d, 0x20, 0x54, 0x4e
        /*0026*/ 	.byte	0x00
	.type		$str$3,@object
	.size		$str$3,($str$1 - $str$3)
$str$3:
        /*0027*/ 	.byte	0x62, 0x6c, 0x6f, 0x63, 0x6b, 0x44, 0x69, 0x6d, 0x2e, 0x78, 0x20, 0x3c, 0x3d, 0x20, 0x54, 0x4d
        /*0037*/ 	.byte	0x00
	.type		$str$1,@object
	.size		$str$1,(__unnamed_2 - $str$1)
$str$1:
        /*0038*/ 	.byte	0x2f, 0x74, 0x6d, 0x70, 0x2f, 0x73, 0x61, 0x73, 0x73, 0x5f, 0x63, 0x75, 0x5f, 0x78, 0x65, 0x34
        /*0048*/ 	.byte	0x6a, 0x7a, 0x66, 0x7a, 0x66, 0x2f, 0x6b, 0x2e, 0x63, 0x75, 0x00
	.type		__unnamed_2,@object
	.size		__unnamed_2,(__unnamed_1 - __unnamed_2)
__unnamed_2:
        /*0053*/ 	.byte	0x76, 0x6f, 0x69, 0x64, 0x20, 0x54, 0x4b, 0x28, 0x76, 0x61, 0x6c, 0x5f, 0x74, 0x20, 0x2a, 0x2c
        /*0063*/ 	.byte	0x20, 0x70, 0x6f, 0x73, 0x5f, 0x74, 0x2c, 0x20, 0x70, 0x6f, 0x73, 0x5f, 0x74, 0x2c, 0x20, 0x76
        /*0073*/ 	.byte	0x61, 0x6c, 0x5f, 0x74, 0x20, 0x2a, 0x29, 0x20, 0x5b, 0x77, 0x69, 0x74, 0x68, 0x20, 0x76, 0x61
        /*0083*/ 	.byte	0x6c, 0x5f, 0x74, 0x20, 0x3d, 0x20, 0x69, 0x6e, 0x74, 0x3b, 0x20, 0x70, 0x6f, 0x73, 0x5f, 0x74
        /*0093*/ 	.byte	0x20, 0x3d, 0x20, 0x75, 0x6e, 0x73, 0x69, 0x67, 0x6e, 0x65, 0x64, 0x20, 0x69, 0x6e, 0x74, 0x3b
        /*00a3*/ 	.byte	0x20, 0x75, 0x6e, 0x73, 0x69, 0x67, 0x6e, 0x65, 0x64, 0x20, 0x69, 0x6e, 0x74, 0x20, 0x54, 0x4d
        /*00b3*/ 	.byte	0x20, 0x3d, 0x20, 0x33, 0x33, 0x55, 0x3b, 0x20, 0x75, 0x6e, 0x73, 0x69, 0x67, 0x6e, 0x65, 0x64
        /*00c3*/ 	.byte	0x20, 0x69, 0x6e, 0x74, 0x20, 0x54, 0x4e, 0x20, 0x3d, 0x20, 0x33, 0x33, 0x55, 0x5d, 0x00
	.type		__unnamed_1,@object
	.size		__unnamed_1,(.L_0 - __unnamed_1)
__unnamed_1:
        /*00d2*/ 	.byte	0x76, 0x6f, 0x69, 0x64, 0x20, 0x4b, 0x31, 0x28, 0x63, 0x6f, 0x6e, 0x73, 0x74, 0x20, 0x76, 0x61
        /* <DEDUP_REMOVED lines=9> */
        /*0172*/ 	.byte	0x30, 0x30, 0x55, 0x5d, 0x00
.L_0:


//--------------------- .nv.shared._Z2TKIijLj33ELj33EEvPT_T0_S2_S1_ --------------------------
	.section	.nv.shared._Z2TKIijLj33ELj33EEvPT_T0_S2_S1_,"aw",@nobits
	.sectionflags	@""
	.align	4
.nv.shared._Z2TKIijLj33ELj33EEvPT_T0_S2_S1_:
	.zero		5380


//--------------------- .nv.shared.reserved.0     --------------------------
	.section	.nv.shared.reserved.0,"aw",@nobits
	.weak		__nv_reservedSMEM_offset_0_alias
	.size		__nv_reservedSMEM_offset_0_alias, 0, 64
	.other		__nv_reservedSMEM_offset_0_alias,@"STO_CUDA_RESERVED_SHARED STV_DEFAULT"
__nv_reservedSMEM_offset_0_alias:
	.zero		0
	.zero		64


//--------------------- .nv.shared._Z2K1IijLj5000ELj5000EEvPKT_S2_PS0_T0_S4_S4_ --------------------------
	.section	.nv.shared._Z2K1IijLj5000ELj5000EEvPKT_S2_PS0_T0_S4_S4_,"aw",@nobits
	.sectionflags	@""
	.align	4
.nv.shared._Z2K1IijLj5000ELj5000EEvPKT_S2_PS0_T0_S4_S4_:
	.zero		41024


//--------------------- .nv.constant0._Z2TKIijLj33ELj33EEvPT_T0_S2_S1_ --------------------------
	.section	.nv.constant0._Z2TKIijLj33ELj33EEvPT_T0_S2_S1_,"a",@progbits
	.sectionflags	@""
	.align	4
.nv.constant0._Z2TKIijLj33ELj33EEvPT_T0_S2_S1_:
	.zero		920


//--------------------- .nv.constant0._Z2K1IijLj5000ELj5000EEvPKT_S2_PS0_T0_S4_S4_ --------------------------
	.section	.nv.constant0._Z2K1IijLj5000ELj5000EEvPKT_S2_PS0_T0_S4_S4_,"a",@progbits
	.sectionflags	@""
	.align	4
.nv.constant0._Z2K1IijLj5000ELj5000EEvPKT_S2_PS0_T0_S4_S4_:
	.zero		932


//--------------------- .nv.constant0._Z9fooKernelv --------------------------
	.section	.nv.constant0._Z9fooKernelv,"a",@progbits
	.sectionflags	@""
	.align	4
.nv.constant0._Z9fooKernelv:
	.zero		896


//--------------------- SYMBOLS --------------------------

	.type		.nv.reservedSmem.offset0,@object
	.size		.nv.reservedSmem.offset0,0x4
	.type		.nv.reservedSmem.cap,@object
	.size		.nv.reservedSmem.cap,0x4
	.type		__assertfail,@function
